	.headerflags	@"EF_CUDA_TEXMODE_UNIFIED EF_CUDA_64BIT_ADDRESS EF_CUDA_ACCELERATORS EF_CUDA_SM90 EF_CUDA_VIRTUAL_SM(EF_CUDA_SM90)"
	.elftype	@"ET_EXEC"


//--------------------- .nv.info                  --------------------------
	.section	.nv.info,"",@"SHT_CUDA_INFO"
	.align	4


	//----- nvinfo : EIATTR_REGCOUNT
	.align		4
        /*0000*/ 	.byte	0x04, 0x2f
        /*0002*/ 	.short	(.L_1 - .L_0)
	.align		4
.L_0:
        /*0004*/ 	.word	index@(triton_per_fused__softmax_1)
        /*0008*/ 	.word	0x0000000e


	//----- nvinfo : EIATTR_MIN_STACK_SIZE
	.align		4
.L_1:
        /*000c*/ 	.byte	0x04, 0x12
        /*000e*/ 	.short	(.L_3 - .L_2)
	.align		4
.L_2:
        /*0010*/ 	.word	index@(triton_per_fused__softmax_1)
        /*0014*/ 	.word	0x00000000


	//----- nvinfo : EIATTR_FRAME_SIZE
	.align		4
.L_3:
        /*0018*/ 	.byte	0x04, 0x11
        /*001a*/ 	.short	(.L_5 - .L_4)
	.align		4
.L_4:
        /*001c*/ 	.word	index@(triton_per_fused__softmax_1)
        /*0020*/ 	.word	0x00000000


	//----- nvinfo : EIATTR_MIN_STACK_SIZE
	.align		4
.L_5:
        /*0024*/ 	.byte	0x04, 0x12
        /*0026*/ 	.short	(.L_7 - .L_6)
	.align		4
.L_6:
        /*0028*/ 	.word	index@(triton_per_fused__softmax_1)
        /*002c*/ 	.word	0x00000000
.L_7:


//--------------------- .nv.info.triton_per_fused__softmax_1 --------------------------
	.section	.nv.info.triton_per_fused__softmax_1,"",@"SHT_CUDA_INFO"
	.sectionflags	@""
	.align	4


	//----- nvinfo : EIATTR_CUDA_API_VERSION
	.align		4
        /*0000*/ 	.byte	0x04, 0x37
        /*0002*/ 	.short	(.L_9 - .L_8)
.L_8:
        /*0004*/ 	.word	0x0000007c


	//----- nvinfo : EIATTR_KPARAM_INFO
	.align		4
.L_9:
        /*0008*/ 	.byte	0x04, 0x17
        /*000a*/ 	.short	(.L_11 - .L_10)
.L_10:
        /*000c*/ 	.word	0x00000000
        /*0010*/ 	.short	0x0002
        /*0012*/ 	.short	0x000c
        /*0014*/ 	.byte	0x00, 0xf0, 0x11, 0x00


	//----- nvinfo : EIATTR_KPARAM_INFO
	.align		4
.L_11:
        /*0018*/ 	.byte	0x04, 0x17
        /*001a*/ 	.short	(.L_13 - .L_12)
.L_12:
        /*001c*/ 	.word	0x00000000
        /*0020*/ 	.short	0x0001
        /*0022*/ 	.short	0x0008
        /*0024*/ 	.byte	0x00, 0xf0, 0x11, 0x00


	//----- nvinfo : EIATTR_KPARAM_INFO
	.align		4
.L_13:
        /*0028*/ 	.byte	0x04, 0x17
        /*002a*/ 	.short	(.L_15 - .L_14)
.L_14:
        /*002c*/ 	.word	0x00000000
        /*0030*/ 	.short	0x0000
        /*0032*/ 	.short	0x0000
        /*0034*/ 	.byte	0x00, 0xf4, 0x21, 0x00


	//----- nvinfo : EIATTR_SPARSE_MMA_MASK
	.align		4
.L_15:
        /*0038*/ 	.byte	0x03, 0x50
        /*003a*/ 	.short	0x0000


	//----- nvinfo : EIATTR_MAXREG_COUNT
	.align		4
        /*003c*/ 	.byte	0x03, 0x1b
        /*003e*/ 	.short	0x00ff


	//----- nvinfo : EIATTR_COOP_GROUP_MASK_REGIDS
	.align		4
        /*0040*/ 	.byte	0x04, 0x29
        /*0042*/ 	.short	(.L_17 - .L_16)


	//   ....[0]....
.L_16:
        /*0044*/ 	.word	0xffffffff


	//   ....[1]....
        /*0048*/ 	.word	0xffffffff


	//   ....[2]....
        /*004c*/ 	.word	0xffffffff


	//   ....[3]....
        /*0050*/ 	.word	0xffffffff


	//   ....[4]....
        /*0054*/ 	.word	0xffffffff


	//   ....[5]....
        /*0058*/ 	.word	0xffffffff


	//----- nvinfo : EIATTR_COOP_GROUP_INSTR_OFFSETS
	.align		4
.L_17:
        /*005c*/ 	.byte	0x04, 0x28
        /*005e*/ 	.short	(.L_19 - .L_18)


	//   ....[0]....
.L_18:
        /*0060*/ 	.word	0x000001a0


	//   ....[1]....
        /*0064*/ 	.word	0x000001e0


	//   ....[2]....
        /*0068*/ 	.word	0x00000220


	//   ....[3]....
        /*006c*/ 	.word	0x00000350


	//   ....[4]....
        /*0070*/ 	.word	0x00000370


	//   ....[5]....
        /*0074*/ 	.word	0x00000390


	//----- nvinfo : EIATTR_EXIT_INSTR_OFFSETS
	.align		4
.L_19:
        /*0078*/ 	.byte	0x04, 0x1c
        /*007a*/ 	.short	(.L_21 - .L_20)


	//   ....[0]....
.L_20:
        /*007c*/ 	.word	0x00000460


	//   ....[1]....
        /*0080*/ 	.word	0x00000480


	//----- nvinfo : EIATTR_REQNTID
	.align		4
.L_21:
        /*0084*/ 	.byte	0x04, 0x10
        /*0086*/ 	.short	(.L_23 - .L_22)
.L_22:
        /*0088*/ 	.word	0x00000040
        /*008c*/ 	.word	0x00000001
        /*0090*/ 	.word	0x00000001


	//----- nvinfo : EIATTR_CRS_STACK_SIZE
	.align		4
.L_23:
        /*0094*/ 	.byte	0x04, 0x1e
        /*0096*/ 	.short	(.L_25 - .L_24)
.L_24:
        /*0098*/ 	.word	0x00000000


	//----- nvinfo : EIATTR_CBANK_PARAM_SIZE
	.align		4
.L_25:
        /*009c*/ 	.byte	0x03, 0x19
        /*009e*/ 	.short	0x0010


	//----- nvinfo : EIATTR_PARAM_CBANK
	.align		4
        /*00a0*/ 	.byte	0x04, 0x0a
        /*00a2*/ 	.short	(.L_27 - .L_26)
	.align		4
.L_26:
        /*00a4*/ 	.word	index@(.nv.constant0.triton_per_fused__softmax_1)
        /*00a8*/ 	.short	0x0210
        /*00aa*/ 	.short	0x0010


	//----- nvinfo : EIATTR_SW_WAR
	.align		4
.L_27:
        /*00ac*/ 	.byte	0x04, 0x36
        /*00ae*/ 	.short	(.L_29 - .L_28)
.L_28:
        /*00b0*/ 	.word	0x00000008
.L_29:


//--------------------- .nv.callgraph             --------------------------
	.section	.nv.callgraph,"",@"SHT_CUDA_CALLGRAPH"
	.align	4
	.sectionentsize	8
	.align		4
        /*0000*/ 	.word	0x00000000
	.align		4
        /*0004*/ 	.word	0xffffffff
	.align		4
        /*0008*/ 	.word	0x00000000
	.align		4
        /*000c*/ 	.word	0xfffffffe
	.align		4
        /*0010*/ 	.word	0x00000000
	.align		4
        /*0014*/ 	.word	0xfffffffd
	.align		4
        /*0018*/ 	.word	0x00000000
	.align		4
        /*001c*/ 	.word	0xfffffffc


//--------------------- .text.triton_per_fused__softmax_1 --------------------------
	.section	.text.triton_per_fused__softmax_1,"ax",@progbits
	.align	128
        .global         triton_per_fused__softmax_1
        .type           triton_per_fused__softmax_1,@function
        .size           triton_per_fused__softmax_1,(.L_x_2 - triton_per_fused__softmax_1)
        .other          triton_per_fused__softmax_1,@"STO_CUDA_ENTRY STV_DEFAULT"
triton_per_fused__softmax_1:
.text.triton_per_fused__softmax_1:
[----:B------:R-:W0:Y:S02]  /*0000*/  LDC R1, c[0x0][0x28] ;  /* 0x00000a00ff017b82 */ /* 0x000e240000000800 */
[----:B------:R-:W1:Y:S01]  /*0010*/  S2R R4, SR_TID.X ;  /* 0x0000000000047919 */ /* 0x000e620000002100 */
[----:B------:R-:W2:Y:S08]  /*0020*/  S2UR UR4, SR_CTAID.X ;  /* 0x00000000000479c3 */ /* 0x000eb00000002500 */
[----:B------:R-:W3:Y:S01]  /*0030*/  LDC.64 R2, c[0x0][0x210] ;  /* 0x00008400ff027b82 */ /* 0x000ee20000000a00 */
[----:B--2---:R-:W-:Y:S01]  /*0040*/  USHF.L.U32 UR4, UR4, 0x3, URZ ;  /* 0x0000000304047899 */ /* 0x004fe2000800063f */
[----:B-1----:R-:W-:Y:S01]  /*0050*/  SHF.R.U32.HI R0, RZ, 0x3, R4 ;  /* 0x00000003ff007819 */ /* 0x002fe20000011604 */
[----:B------:R-:W-:-:S03]  /*0060*/  IMAD.SHL.U32 R4, R4, 0x2, RZ ;  /* 0x0000000204047824 */ /* 0x000fc600078e00ff */
[----:B------:R-:W-:Y:S02]  /*0070*/  SGXT.U32 R0, R0, 0x3 ;  /* 0x000000030000781a */ /* 0x000fe40000000000 */
[----:B------:R-:W-:Y:S02]  /*0080*/  LOP3.LUT R5, R4, 0xe, RZ, 0xc0, !PT ;  /* 0x0000000e04057812 */ /* 0x000fe400078ec0ff */
[----:B------:R-:W-:Y:S01]  /*0090*/  LOP3.LUT R0, R0, UR4, RZ, 0xfc, !PT ;  /* 0x0000000400007c12 */ /* 0x000fe2000f8efcff */
[----:B------:R-:W-:-:S03]  /*00a0*/  ULDC.64 UR4, c[0x0][0x208] ;  /* 0x0000820000047ab9 */ /* 0x000fc60000000a00 */
[C---:B------:R-:W-:Y:S01]  /*00b0*/  ISETP.GE.AND P0, PT, R0.reuse, 0x40, PT ;  /* 0x000000400000780c */ /* 0x040fe20003f06270 */
[----:B------:R-:W-:-:S04]  /*00c0*/  IMAD R5, R0, 0x10, R5 ;  /* 0x0000001000057824 */ /* 0x000fc800078e0205 */
[----:B---3--:R-:W-:Y:S01]  /*00d0*/  IMAD.WIDE R2, R5, 0x4, R2 ;  /* 0x0000000405027825 */ /* 0x008fe200078e0202 */
[----:B------:R-:W-:-:S07]  /*00e0*/  CS2R R4, SRZ ;  /* 0x0000000000047805 */ /* 0x000fce000001ff00 */
[----:B------:R-:W-:Y:S05]  /*00f0*/  @P0 BRA `(.L_x_0) ;  /* 0x0000000000040947 */ /* 0x000fea0003800000 */
[----:B------:R1:W5:Y:S02]  /*0100*/  LDG.E.64 R4, desc[UR4][R2.64] ;  /* 0x0000000402047981 */ /* 0x000364000c1e1b00 */
.L_x_0:
[----:B-----5:R-:W-:Y:S02]  /*0110*/  SEL R5, R5, RZ, !P0 ;  /* 0x000000ff05057207 */ /* 0x020fe40004000000 */
[----:B------:R-:W-:Y:S02]  /*0120*/  SEL R4, R4, RZ, !P0 ;  /* 0x000000ff04047207 */ /* 0x000fe40004000000 */
[----:B------:R-:W-:Y:S02]  /*0130*/  FSEL R7, R5, -INF , !P0 ;  /* 0xff80000005077808 */ /* 0x000fe40004000000 */
[----:B------:R-:W-:-:S04]  /*0140*/  FSEL R0, R4, -INF , !P0 ;  /* 0xff80000004007808 */ /* 0x000fc80004000000 */
[C---:B------:R-:W-:Y:S02]  /*0150*/  FSETP.GT.AND P1, PT, R0.reuse, R7, PT ;  /* 0x000000070000720b */ /* 0x040fe40003f24000 */
[----:B------:R-:W-:-:S11]  /*0160*/  FSETP.NAN.AND P2, PT, R0, R0, PT ;  /* 0x000000000000720b */ /* 0x000fd60003f48000 */
[----:B------:R-:W-:-:S04]  /*0170*/  @!P1 FSEL R0, R0, R7, P2 ;  /* 0x0000000700009208 */ /* 0x000fc80001000000 */
[C---:B------:R-:W-:Y:S01]  /*0180*/  FSETP.NAN.AND P2, PT, R0.reuse, R0, PT ;  /* 0x000000000000720b */ /* 0x040fe20003f48000 */
[----:B------:R-:W-:Y:S05]  /*0190*/  WARPSYNC.ALL ;  /* 0x0000000000007948 */ /* 0x000fea0003800000 */
[----:B------:R-:W2:Y:S02]  /*01a0*/  SHFL.BFLY PT, R7, R0, 0x4, 0x1f ;  /* 0x0c801f0000077f89 */ /* 0x000ea400000e0000 */
[----:B--2---:R-:W-:-:S13]  /*01b0*/  FSETP.GT.AND P1, PT, R0, R7, PT ;  /* 0x000000070000720b */ /* 0x004fda0003f24000 */
[----:B------:R-:W-:-:S04]  /*01c0*/  @!P1 FSEL R0, R0, R7, P2 ;  /* 0x0000000700009208 */ /* 0x000fc80001000000 */
[C---:B------:R-:W-:Y:S01]  /*01d0*/  FSETP.NAN.AND P2, PT, R0.reuse, R0, PT ;  /* 0x000000000000720b */ /* 0x040fe20003f48000 */
[----:B------:R-:W2:Y:S02]  /*01e0*/  SHFL.BFLY PT, R7, R0, 0x2, 0x1f ;  /* 0x0c401f0000077f89 */ /* 0x000ea400000e0000 */
[----:B--2---:R-:W-:-:S13]  /*01f0*/  FSETP.GT.AND P1, PT, R0, R7, PT ;  /* 0x000000070000720b */ /* 0x004fda0003f24000 */
[----:B------:R-:W-:-:S04]  /*0200*/  @!P1 FSEL R0, R0, R7, P2 ;  /* 0x0000000700009208 */ /* 0x000fc80001000000 */
[C---:B------:R-:W-:Y:S01]  /*0210*/  FSETP.NAN.AND P2, PT, R0.reuse, R0, PT ;  /* 0x000000000000720b */ /* 0x040fe20003f48000 */
[----:B------:R-:W2:Y:S02]  /*0220*/  SHFL.BFLY PT, R7, R0, 0x1, 0x1f ;  /* 0x0c201f0000077f89 */ /* 0x000ea400000e0000 */
[----:B--2---:R-:W-:-:S13]  /*0230*/  FSETP.GT.AND P1, PT, R0, R7, PT ;  /* 0x000000070000720b */ /* 0x004fda0003f24000 */
[----:B------:R-:W-:-:S05]  /*0240*/  @!P1 FSEL R0, R0, R7, P2 ;  /* 0x0000000700009208 */ /* 0x000fca0001000000 */
[--C-:B------:R-:W-:Y:S01]  /*0250*/  FADD R4, R4, -R0.reuse ;  /* 0x8000000004047221 */ /* 0x100fe20000000000 */
[----:B------:R-:W-:-:S03]  /*0260*/  FADD R5, R5, -R0 ;  /* 0x8000000005057221 */ /* 0x000fc60000000000 */
[----:B------:R-:W-:Y:S01]  /*0270*/  FMUL R4, R4, 0.70710676908493041992 ;  /* 0x3f3504f304047820 */ /* 0x000fe20000400000 */
[----:B------:R-:W-:-:S03]  /*0280*/  FMUL R5, R5, 0.70710676908493041992 ;  /* 0x3f3504f305057820 */ /* 0x000fc60000400000 */
[----:B------:R-:W-:Y:S01]  /*0290*/  FMUL R4, R4, 1.4426950216293334961 ;  /* 0x3fb8aa3b04047820 */ /* 0x000fe20000400000 */
[----:B------:R-:W-:-:S04]  /*02a0*/  FMUL R5, R5, 1.4426950216293334961 ;  /* 0x3fb8aa3b05057820 */ /* 0x000fc80000400000 */
[----:B------:R-:W-:Y:S02]  /*02b0*/  FSETP.GEU.AND P1, PT, R4, -126, PT ;  /* 0xc2fc00000400780b */ /* 0x000fe40003f2e000 */
[----:B------:R-:W-:-:S11]  /*02c0*/  FSETP.GEU.AND P2, PT, R5, -126, PT ;  /* 0xc2fc00000500780b */ /* 0x000fd60003f4e000 */
[----:B------:R-:W-:Y:S02]  /*02d0*/  @!P1 FMUL R4, R4, 0.5 ;  /* 0x3f00000004049820 */ /* 0x000fe40000400000 */
[----:B------:R-:W-:Y:S02]  /*02e0*/  @!P2 FMUL R5, R5, 0.5 ;  /* 0x3f0000000505a820 */ /* 0x000fe40000400000 */
[----:B------:R-:W2:Y:S08]  /*02f0*/  MUFU.EX2 R0, R4 ;  /* 0x0000000400007308 */ /* 0x000eb00000000800 */
[----:B------:R-:W3:Y:S01]  /*0300*/  MUFU.EX2 R7, R5 ;  /* 0x0000000500077308 */ /* 0x000ee20000000800 */
[----:B--2---:R-:W-:Y:S01]  /*0310*/  @!P1 FMUL R0, R0, R0 ;  /* 0x0000000000009220 */ /* 0x004fe20000400000 */
[----:B---3--:R-:W-:-:S04]  /*0320*/  @!P2 FMUL R7, R7, R7 ;  /* 0x000000070707a220 */ /* 0x008fc80000400000 */
[----:B------:R-:W-:-:S05]  /*0330*/  FADD R6, R0, R7 ;  /* 0x0000000700067221 */ /* 0x000fca0000000000 */
[----:B------:R-:W-:-:S05]  /*0340*/  FSEL R6, R6, RZ, !P0 ;  /* 0x000000ff06067208 */ /* 0x000fca0004000000 */
[----:B------:R-:W2:Y:S02]  /*0350*/  SHFL.BFLY PT, R9, R6, 0x4, 0x1f ;  /* 0x0c801f0006097f89 */ /* 0x000ea400000e0000 */
[----:B--2---:R-:W-:-:S05]  /*0360*/  FADD R9, R6, R9 ;  /* 0x0000000906097221 */ /* 0x004fca0000000000 */
[----:B------:R-:W2:Y:S02]  /*0370*/  SHFL.BFLY PT, R8, R9, 0x2, 0x1f ;  /* 0x0c401f0009087f89 */ /* 0x000ea400000e0000 */
[----:B--2---:R-:W-:-:S05]  /*0380*/  FADD R8, R9, R8 ;  /* 0x0000000809087221 */ /* 0x004fca0000000000 */
[----:B------:R-:W2:Y:S02]  /*0390*/  SHFL.BFLY PT, R11, R8, 0x1, 0x1f ;  /* 0x0c201f00080b7f89 */ /* 0x000ea400000e0000 */
[----:B--2---:R-:W-:-:S05]  /*03a0*/  FADD R11, R8, R11 ;  /* 0x0000000b080b7221 */ /* 0x004fca0000000000 */
[C---:B------:R-:W-:Y:S02]  /*03b0*/  FSETP.GT.AND P1, PT, |R11|.reuse, 8.50705917302346158658e+37, PT ;  /* 0x7e8000000b00780b */ /* 0x040fe40003f24200 */
[----:B------:R-:W-:-:S11]  /*03c0*/  FSETP.GEU.AND P2, PT, |R11|, 1.175494350822287508e-38, PT ;  /* 0x008000000b00780b */ /* 0x000fd60003f4e200 */
[----:B------:R-:W-:Y:S01]  /*03d0*/  @P1 FMUL R11, R11, 0.25 ;  /* 0x3e8000000b0b1820 */ /* 0x000fe20000400000 */
[----:B------:R-:W-:Y:S01]  /*03e0*/  @P1 FMUL R0, R0, 0.25 ;  /* 0x3e80000000001820 */ /* 0x000fe20000400000 */
[----:B------:R-:W-:Y:S02]  /*03f0*/  @P1 FMUL R7, R7, 0.25 ;  /* 0x3e80000007071820 */ /* 0x000fe40000400000 */
[----:B------:R-:W-:Y:S01]  /*0400*/  @!P2 FMUL R11, R11, 16777216 ;  /* 0x4b8000000b0ba820 */ /* 0x000fe20000400000 */
[----:B------:R-:W-:Y:S01]  /*0410*/  @!P2 FMUL R0, R0, 16777216 ;  /* 0x4b8000000000a820 */ /* 0x000fe20000400000 */
[----:B------:R-:W-:-:S04]  /*0420*/  @!P2 FMUL R7, R7, 16777216 ;  /* 0x4b8000000707a820 */ /* 0x000fc80000400000 */
[----:B------:R-:W2:Y:S02]  /*0430*/  MUFU.RCP R11, R11 ;  /* 0x0000000b000b7308 */ /* 0x000ea40000001000 */
[C---:B--2---:R-:W-:Y:S01]  /*0440*/  FMUL R6, R11.reuse, R0 ;  /* 0x000000000b067220 */ /* 0x044fe20000400000 */
[----:B------:R-:W-:Y:S01]  /*0450*/  FMUL R7, R11, R7 ;  /* 0x000000070b077220 */ /* 0x000fe20000400000 */
[----:B------:R-:W-:Y:S06]  /*0460*/  @P0 EXIT ;  /* 0x000000000000094d */ /* 0x000fec0003800000 */
[----:B------:R-:W-:Y:S01]  /*0470*/  STG.E.64 desc[UR4][R2.64], R6 ;  /* 0x0000000602007986 */ /* 0x000fe2000c101b04 */
[----:B------:R-:W-:Y:S05]  /*0480*/  EXIT ;  /* 0x000000000000794d */ /* 0x000fea0003800000 */
.L_x_1:
[----:B------:R-:W-:-:S00]  /*0490*/  BRA `(.L_x_1) ;  /* 0xfffffffc00fc7947 */ /* 0x000fc0000383ffff */
[----:B------:R-:W-:-:S00]  /*04a0*/  NOP ;  /* 0x0000000000007918 */ /* 0x000fc00000000000 */
        /* <DEDUP_REMOVED lines=13> */
.L_x_2:


//--------------------- .nv.constant0.triton_per_fused__softmax_1 --------------------------
	.section	.nv.constant0.triton_per_fused__softmax_1,"a",@progbits
	.sectionflags	@""
	.align	4
.nv.constant0.triton_per_fused__softmax_1:
	.zero		544
